//
// Generated by NVIDIA NVVM Compiler
//
// Compiler Build ID: CL-36424714
// Cuda compilation tools, release 13.0, V13.0.88
// Based on NVVM 20.0.0
//

.version 9.0
.target sm_100
.address_size 64

	// .globl	_Z16prodReduceKernelPKfPfmmmimPKm
.extern .shared .align 16 .b8 sdata[];

.visible .entry _Z16prodReduceKernelPKfPfmmmimPKm(
	.param .u64 .ptr .align 1 _Z16prodReduceKernelPKfPfmmmimPKm_param_0,
	.param .u64 .ptr .align 1 _Z16prodReduceKernelPKfPfmmmimPKm_param_1,
	.param .u64 _Z16prodReduceKernelPKfPfmmmimPKm_param_2,
	.param .u64 _Z16prodReduceKernelPKfPfmmmimPKm_param_3,
	.param .u64 _Z16prodReduceKernelPKfPfmmmimPKm_param_4,
	.param .u32 _Z16prodReduceKernelPKfPfmmmimPKm_param_5,
	.param .u64 _Z16prodReduceKernelPKfPfmmmimPKm_param_6,
	.param .u64 .ptr .align 1 _Z16prodReduceKernelPKfPfmmmimPKm_param_7
)
{
	.reg .pred 	%p<26>;
	.reg .b32 	%r<55>;
	.reg .b32 	%f<40>;
	.reg .b64 	%rd<54>;

	ld.param.u64 	%rd30, [_Z16prodReduceKernelPKfPfmmmimPKm_param_0];
	ld.param.u64 	%rd25, [_Z16prodReduceKernelPKfPfmmmimPKm_param_1];
	ld.param.u64 	%rd26, [_Z16prodReduceKernelPKfPfmmmimPKm_param_2];
	ld.param.u64 	%rd27, [_Z16prodReduceKernelPKfPfmmmimPKm_param_3];
	ld.param.u64 	%rd28, [_Z16prodReduceKernelPKfPfmmmimPKm_param_4];
	ld.param.u32 	%r4, [_Z16prodReduceKernelPKfPfmmmimPKm_param_5];
	ld.param.u64 	%rd29, [_Z16prodReduceKernelPKfPfmmmimPKm_param_6];
	cvta.to.global.u64 	%rd1, %rd30;
	mov.u32 	%r1, %tid.x;
	mov.u32 	%r2, %ctaid.x;
	mov.u32 	%r3, %ntid.x;
	mad.lo.s32 	%r5, %r2, %r3, %r1;
	cvt.u64.u32 	%rd50, %r5;
	mul.lo.s64 	%rd3, %rd28, %rd26;
	setp.le.u64 	%p1, %rd3, %rd50;
	@%p1 bra 	$L__BB0_24;
	and.b64  	%rd31, %rd28, -4294967296;
	setp.ne.s64 	%p2, %rd31, 0;
	@%p2 bra 	$L__BB0_3;
	cvt.u32.u64 	%r6, %rd28;
	cvt.u32.u64 	%r7, %rd50;
	div.u32 	%r8, %r7, %r6;
	mul.lo.s32 	%r9, %r8, %r6;
	sub.s32 	%r10, %r7, %r9;
	cvt.u64.u32 	%rd48, %r8;
	cvt.u64.u32 	%rd49, %r10;
	bra.uni 	$L__BB0_4;
$L__BB0_3:
	div.u64 	%rd48, %rd50, %rd28;
	mul.lo.s64 	%rd32, %rd48, %rd28;
	sub.s64 	%rd49, %rd50, %rd32;
$L__BB0_4:
	cvt.s64.s32 	%rd33, %r4;
	add.s64 	%rd34, %rd29, -1;
	setp.ne.s64 	%p3, %rd34, %rd33;
	setp.ne.s64 	%p4, %rd28, 1;
	or.pred  	%p5, %p4, %p3;
	mov.f32 	%f38, 0f3F800000;
	@%p5 bra 	$L__BB0_8;
	mul.lo.s64 	%rd10, %rd27, %rd26;
	setp.le.u64 	%p10, %rd10, %rd50;
	@%p10 bra 	$L__BB0_17;
	mov.u32 	%r19, %nctaid.x;
	mul.lo.s32 	%r20, %r3, %r19;
	cvt.u64.u32 	%rd11, %r20;
	mov.f32 	%f38, 0f3F800000;
$L__BB0_7:
	shl.b64 	%rd43, %rd50, 2;
	add.s64 	%rd44, %rd1, %rd43;
	ld.global.nc.f32 	%f15, [%rd44];
	mul.f32 	%f38, %f38, %f15;
	add.s64 	%rd50, %rd50, %rd11;
	setp.lt.u64 	%p11, %rd50, %rd10;
	@%p11 bra 	$L__BB0_7;
	bra.uni 	$L__BB0_17;
$L__BB0_8:
	mul.lo.s64 	%rd14, %rd3, %rd27;
	setp.le.u64 	%p6, %rd14, %rd50;
	@%p6 bra 	$L__BB0_17;
	mul.lo.s64 	%rd15, %rd48, %rd27;
	mov.u32 	%r11, %nctaid.x;
	mul.lo.s32 	%r12, %r3, %r11;
	cvt.u64.u32 	%rd16, %r12;
	mov.f32 	%f38, 0f3F800000;
	cvt.u32.u64 	%r13, %rd28;
	cvt.u32.u64 	%r16, %rd27;
$L__BB0_10:
	or.b64  	%rd35, %rd50, %rd28;
	and.b64  	%rd36, %rd35, -4294967296;
	setp.ne.s64 	%p7, %rd36, 0;
	@%p7 bra 	$L__BB0_12;
	cvt.u32.u64 	%r14, %rd50;
	div.u32 	%r15, %r14, %r13;
	cvt.u64.u32 	%rd52, %r15;
	bra.uni 	$L__BB0_13;
$L__BB0_12:
	div.u64 	%rd52, %rd50, %rd28;
$L__BB0_13:
	or.b64  	%rd37, %rd52, %rd27;
	and.b64  	%rd38, %rd37, -4294967296;
	setp.ne.s64 	%p8, %rd38, 0;
	@%p8 bra 	$L__BB0_15;
	cvt.u32.u64 	%r17, %rd52;
	rem.u32 	%r18, %r17, %r16;
	cvt.u64.u32 	%rd53, %r18;
	bra.uni 	$L__BB0_16;
$L__BB0_15:
	rem.u64 	%rd53, %rd52, %rd27;
$L__BB0_16:
	add.s64 	%rd39, %rd53, %rd15;
	mad.lo.s64 	%rd40, %rd39, %rd28, %rd49;
	shl.b64 	%rd41, %rd40, 2;
	add.s64 	%rd42, %rd1, %rd41;
	ld.global.nc.f32 	%f12, [%rd42];
	mul.f32 	%f38, %f38, %f12;
	add.s64 	%rd50, %rd50, %rd16;
	setp.lt.u64 	%p9, %rd50, %rd14;
	@%p9 bra 	$L__BB0_10;
$L__BB0_17:
	mov.b32 	%r21, %f38;
	shfl.sync.down.b32	%r22|%p12, %r21, 16, 31, -1;
	mov.b32 	%f16, %r22;
	mul.f32 	%f17, %f38, %f16;
	mov.b32 	%r23, %f17;
	shfl.sync.down.b32	%r24|%p13, %r23, 8, 31, -1;
	mov.b32 	%f18, %r24;
	mul.f32 	%f19, %f17, %f18;
	mov.b32 	%r25, %f19;
	shfl.sync.down.b32	%r26|%p14, %r25, 4, 31, -1;
	mov.b32 	%f20, %r26;
	mul.f32 	%f21, %f19, %f20;
	mov.b32 	%r27, %f21;
	shfl.sync.down.b32	%r28|%p15, %r27, 2, 31, -1;
	mov.b32 	%f22, %r28;
	mul.f32 	%f23, %f21, %f22;
	mov.b32 	%r29, %f23;
	shfl.sync.down.b32	%r30|%p16, %r29, 1, 31, -1;
	mov.b32 	%f24, %r30;
	mul.f32 	%f6, %f23, %f24;
	mov.u32 	%r31, %tid.y;
	mov.u32 	%r32, %tid.z;
	mov.u32 	%r33, %ntid.y;
	mad.lo.s32 	%r34, %r32, %r33, %r31;
	mad.lo.s32 	%r35, %r34, %r3, %r1;
	and.b32  	%r36, %r35, 31;
	setp.ne.s32 	%p17, %r36, 0;
	@%p17 bra 	$L__BB0_19;
	shr.u32 	%r37, %r1, 3;
	and.b32  	%r38, %r37, 124;
	mov.u32 	%r39, sdata;
	add.s32 	%r40, %r39, %r38;
	st.shared.f32 	[%r40], %f6;
$L__BB0_19:
	barrier.sync 	0;
	setp.gt.u32 	%p18, %r1, 31;
	@%p18 bra 	$L__BB0_24;
	shr.u32 	%r41, %r3, 5;
	setp.ge.u32 	%p19, %r1, %r41;
	mov.f32 	%f39, 0f3F800000;
	@%p19 bra 	$L__BB0_22;
	shl.b32 	%r42, %r1, 2;
	mov.u32 	%r43, sdata;
	add.s32 	%r44, %r43, %r42;
	ld.shared.f32 	%f39, [%r44];
$L__BB0_22:
	mov.b32 	%r45, %f39;
	shfl.sync.down.b32	%r46|%p20, %r45, 16, 31, -1;
	mov.b32 	%f26, %r46;
	mul.f32 	%f27, %f39, %f26;
	mov.b32 	%r47, %f27;
	shfl.sync.down.b32	%r48|%p21, %r47, 8, 31, -1;
	mov.b32 	%f28, %r48;
	mul.f32 	%f29, %f27, %f28;
	mov.b32 	%r49, %f29;
	shfl.sync.down.b32	%r50|%p22, %r49, 4, 31, -1;
	mov.b32 	%f30, %r50;
	mul.f32 	%f31, %f29, %f30;
	mov.b32 	%r51, %f31;
	shfl.sync.down.b32	%r52|%p23, %r51, 2, 31, -1;
	mov.b32 	%f32, %r52;
	mul.f32 	%f33, %f31, %f32;
	mov.b32 	%r53, %f33;
	shfl.sync.down.b32	%r54|%p24, %r53, 1, 31, -1;
	mov.b32 	%f34, %r54;
	mul.f32 	%f9, %f33, %f34;
	setp.ne.s32 	%p25, %r1, 0;
	@%p25 bra 	$L__BB0_24;
	cvta.to.global.u64 	%rd45, %rd25;
	mul.wide.u32 	%rd46, %r2, 4;
	add.s64 	%rd47, %rd45, %rd46;
	st.global.f32 	[%rd47], %f9;
$L__BB0_24:
	ret;

}


// ===== COMPILED SASS (sm_100) =====

	.target	sm_100

	.elftype	@"ET_EXEC"


//--------------------- .note.nv.tkinfo           --------------------------
	.section	.note.nv.tkinfo,"",@"SHT_NOTE"
	.sectionflags	@"SHF_NOTE_NV_TKINFO"
	.tkinfo
        /*0018*/ 	.word	0x00000002
        /*0030*/ 	.string	""
        /*0030*/ 	.string	"ptxas"
        /*0030*/ 	.string	"Cuda compilation tools, release 13.0, V13.0.88"
        /*0030*/ 	.string	"Build cuda_13.0.r13.0/compiler.36424714_0"
        /*0030*/ 	.string	"-arch sm_100 -m 64 "



//--------------------- .note.nv.cuinfo           --------------------------
	.section	.note.nv.cuinfo,"",@"SHT_NOTE"
	.sectionflags	@"SHF_NOTE_NV_CUINFO"
        /*0018*/ 	.short	0x0002
        /*001a*/ 	.short	0x0064
        /*001c*/ 	.short	0x0082
	.zero		2


//--------------------- .nv.info                  --------------------------
	.section	.nv.info,"",@"SHT_CUDA_INFO"
	.align	4


	//----- nvinfo : EIATTR_REGCOUNT
	.align		4
        /*0000*/ 	.byte	0x04, 0x2f
        /*0002*/ 	.short	(.L_1 - .L_0)
	.align		4
.L_0:
        /*0004*/ 	.word	index@(_Z16prodReduceKernelPKfPfmmmimPKm)
        /*0008*/ 	.word	0x0000001c


	//----- nvinfo : EIATTR_FRAME_SIZE
	.align		4
.L_1:
        /*000c*/ 	.byte	0x04, 0x11
        /*000e*/ 	.short	(.L_3 - .L_2)
	.align		4
.L_2:
        /*0010*/ 	.word	index@($__internal_1_$__cuda_sm20_rem_u64)
        /*0014*/ 	.word	0x00000000


	//----- nvinfo : EIATTR_FRAME_SIZE
	.align		4
.L_3:
        /*0018*/ 	.byte	0x04, 0x11
        /*001a*/ 	.short	(.L_5 - .L_4)
	.align		4
.L_4:
        /*001c*/ 	.word	index@($__internal_0_$__cuda_sm20_div_u64)
        /*0020*/ 	.word	0x00000000


	//----- nvinfo : EIATTR_FRAME_SIZE
	.align		4
.L_5:
        /*0024*/ 	.byte	0x04, 0x11
        /*0026*/ 	.short	(.L_7 - .L_6)
	.align		4
.L_6:
        /*0028*/ 	.word	index@(_Z16prodReduceKernelPKfPfmmmimPKm)
        /*002c*/ 	.word	0x00000000


	//----- nvinfo : EIATTR_MIN_STACK_SIZE
	.align		4
.L_7:
        /*0030*/ 	.byte	0x04, 0x12
        /*0032*/ 	.short	(.L_9 - .L_8)
	.align		4
.L_8:
        /*0034*/ 	.word	index@(_Z16prodReduceKernelPKfPfmmmimPKm)
        /*0038*/ 	.word	0x00000000
.L_9:


//--------------------- .nv.compat                --------------------------
	.section	.nv.compat,"",@"SHT_CUDA_COMPAT_INFO"
	.align	4
        /*0000*/ 	.byte	0x02, 0x09, 0x00, 0x00, 0x02, 0x02, 0x01, 0x00, 0x02, 0x05, 0x05, 0x00, 0x03, 0x07, 0x01, 0x01
        /*0010*/ 	.byte	0x02, 0x03, 0x00, 0x00, 0x02, 0x06, 0x01, 0x00, 0x04, 0x0b, 0x08, 0x00, 0x09, 0x00, 0x00, 0x00
        /*0020*/ 	.byte	0x00, 0x00, 0x00, 0x00


//--------------------- .nv.info._Z16prodReduceKernelPKfPfmmmimPKm --------------------------
	.section	.nv.info._Z16prodReduceKernelPKfPfmmmimPKm,"",@"SHT_CUDA_INFO"
	.sectionflags	@""
	.align	4


	//----- nvinfo : EIATTR_CUDA_API_VERSION
	.align		4
        /*0000*/ 	.byte	0x04, 0x37
        /*0002*/ 	.short	(.L_11 - .L_10)
.L_10:
        /*0004*/ 	.word	0x00000082


	//----- nvinfo : EIATTR_KPARAM_INFO
	.align		4
.L_11:
        /*0008*/ 	.byte	0x04, 0x17
        /*000a*/ 	.short	(.L_13 - .L_12)
.L_12:
        /*000c*/ 	.word	0x00000000
        /*0010*/ 	.short	0x0007
        /*0012*/ 	.short	0x0038
        /*0014*/ 	.byte	0x00, 0xf5, 0x21, 0x00


	//----- nvinfo : EIATTR_KPARAM_INFO
	.align		4
.L_13:
        /*0018*/ 	.byte	0x04, 0x17
        /*001a*/ 	.short	(.L_15 - .L_14)
.L_14:
        /*001c*/ 	.word	0x00000000
        /*0020*/ 	.short	0x0006
        /*0022*/ 	.short	0x0030
        /*0024*/ 	.byte	0x00, 0xf0, 0x21, 0x00


	//----- nvinfo : EIATTR_KPARAM_INFO
	.align		4
.L_15:
        /*0028*/ 	.byte	0x04, 0x17
        /*002a*/ 	.short	(.L_17 - .L_16)
.L_16:
        /*002c*/ 	.word	0x00000000
        /*0030*/ 	.short	0x0005
        /*0032*/ 	.short	0x0028
        /*0034*/ 	.byte	0x00, 0xf0, 0x11, 0x00


	//----- nvinfo : EIATTR_KPARAM_INFO
	.align		4
.L_17:
        /*0038*/ 	.byte	0x04, 0x17
        /*003a*/ 	.short	(.L_19 - .L_18)
.L_18:
        /*003c*/ 	.word	0x00000000
        /*0040*/ 	.short	0x0004
        /*0042*/ 	.short	0x0020
        /*0044*/ 	.byte	0x00, 0xf0, 0x21, 0x00


	//----- nvinfo : EIATTR_KPARAM_INFO
	.align		4
.L_19:
        /*0048*/ 	.byte	0x04, 0x17
        /*004a*/ 	.short	(.L_21 - .L_20)
.L_20:
        /*004c*/ 	.word	0x00000000
        /*0050*/ 	.short	0x0003
        /*0052*/ 	.short	0x0018
        /*0054*/ 	.byte	0x00, 0xf0, 0x21, 0x00


	//----- nvinfo : EIATTR_KPARAM_INFO
	.align		4
.L_21:
        /*0058*/ 	.byte	0x04, 0x17
        /*005a*/ 	.short	(.L_23 - .L_22)
.L_22:
        /*005c*/ 	.word	0x00000000
        /*0060*/ 	.short	0x0002
        /*0062*/ 	.short	0x0010
        /*0064*/ 	.byte	0x00, 0xf0, 0x21, 0x00


	//----- nvinfo : EIATTR_KPARAM_INFO
	.align		4
.L_23:
        /*0068*/ 	.byte	0x04, 0x17
        /*006a*/ 	.short	(.L_25 - .L_24)
.L_24:
        /*006c*/ 	.word	0x00000000
        /*0070*/ 	.short	0x0001
        /*0072*/ 	.short	0x0008
        /*0074*/ 	.byte	0x00, 0xf5, 0x21, 0x00


	//----- nvinfo : EIATTR_KPARAM_INFO
	.align		4
.L_25:
        /*0078*/ 	.byte	0x04, 0x17
        /*007a*/ 	.short	(.L_27 - .L_26)
.L_26:
        /*007c*/ 	.word	0x00000000
        /*0080*/ 	.short	0x0000
        /*0082*/ 	.short	0x0000
        /*0084*/ 	.byte	0x00, 0xf5, 0x21, 0x00


	//----- nvinfo : EIATTR_SPARSE_MMA_MASK
	.align		4
.L_27:
        /*0088*/ 	.byte	0x03, 0x50
        /*008a*/ 	.short	0x0000


	//----- nvinfo : EIATTR_MAXREG_COUNT
	.align		4
        /*008c*/ 	.byte	0x03, 0x1b
        /*008e*/ 	.short	0x00ff


	//----- nvinfo : EIATTR_NUM_BARRIERS
	.align		4
        /*0090*/ 	.byte	0x02, 0x4c
        /*0092*/ 	.byte	0x01
	.zero		1


	//----- nvinfo : EIATTR_MERCURY_ISA_VERSION
	.align		4
        /*0094*/ 	.byte	0x03, 0x5f
        /*0096*/ 	.short	0x0101


	//----- nvinfo : EIATTR_COOP_GROUP_MASK_REGIDS
	.align		4
        /*0098*/ 	.byte	0x04, 0x29
        /*009a*/ 	.short	(.L_29 - .L_28)


	//   ....[0]....
.L_28:
        /*009c*/ 	.word	0xffffffff


	//   ....[1]....
        /*00a0*/ 	.word	0xffffffff


	//   ....[2]....
        /*00a4*/ 	.word	0xffffffff


	//   ....[3]....
        /*00a8*/ 	.word	0xffffffff


	//   ....[4]....
        /*00ac*/ 	.word	0xffffffff


	//   ....[5]....
        /*00b0*/ 	.word	0xffffffff


	//   ....[6]....
        /*00b4*/ 	.word	0xffffffff


	//   ....[7]....
        /*00b8*/ 	.word	0xffffffff


	//   ....[8]....
        /*00bc*/ 	.word	0xffffffff


	//   ....[9]....
        /*00c0*/ 	.word	0xffffffff


	//   ....[10]....
        /*00c4*/ 	.word	0xffffffff


	//----- nvinfo : EIATTR_COOP_GROUP_INSTR_OFFSETS
	.align		4
.L_29:
        /*00c8*/ 	.byte	0x04, 0x28
        /*00ca*/ 	.short	(.L_31 - .L_30)


	//   ....[0]....
.L_30:
        /*00cc*/ 	.word	0x00000b80


	//   ....[1]....
        /*00d0*/ 	.word	0x00000be0


	//   ....[2]....
        /*00d4*/ 	.word	0x00000c30


	//   ....[3]....
        /*00d8*/ 	.word	0x00000c80


	//   ....[4]....
        /*00dc*/ 	.word	0x00000cd0


	//   ....[5]....
        /*00e0*/ 	.word	0x00000d00


	//   ....[6]....
        /*00e4*/ 	.word	0x00000db0


	//   ....[7]....
        /*00e8*/ 	.word	0x00000dd0


	//   ....[8]....
        /*00ec*/ 	.word	0x00000df0


	//   ....[9]....
        /*00f0*/ 	.word	0x00000e10


	//   ....[10]....
        /*00f4*/ 	.word	0x00000e30


	//----- nvinfo : EIATTR_VRC_CTA_INIT_COUNT
	.align		4
.L_31:
        /*00f8*/ 	.byte	0x02, 0x4a
	.zero		1
	.zero		1


	//----- nvinfo : EIATTR_EXIT_INSTR_OFFSETS
	.align		4
        /*00fc*/ 	.byte	0x04, 0x1c
        /*00fe*/ 	.short	(.L_33 - .L_32)


	//   ....[0]....
.L_32:
        /*0100*/ 	.word	0x000000e0


	//   ....[1]....
        /*0104*/ 	.word	0x00000d10


	//   ....[2]....
        /*0108*/ 	.word	0x00000e40


	//   ....[3]....
        /*010c*/ 	.word	0x00000e90


	//----- nvinfo : EIATTR_CRS_STACK_SIZE
	.align		4
.L_33:
        /*0110*/ 	.byte	0x04, 0x1e
        /*0112*/ 	.short	(.L_35 - .L_34)
.L_34:
        /*0114*/ 	.word	0x00000000


	//----- nvinfo : EIATTR_CBANK_PARAM_SIZE
	.align		4
.L_35:
        /*0118*/ 	.byte	0x03, 0x19
        /*011a*/ 	.short	0x0040


	//----- nvinfo : EIATTR_PARAM_CBANK
	.align		4
        /*011c*/ 	.byte	0x04, 0x0a
        /*011e*/ 	.short	(.L_37 - .L_36)
	.align		4
.L_36:
        /*0120*/ 	.word	index@(.nv.constant0._Z16prodReduceKernelPKfPfmmmimPKm)
        /*0124*/ 	.short	0x0380
        /*0126*/ 	.short	0x0040


	//----- nvinfo : EIATTR_SW_WAR
	.align		4
.L_37:
        /*0128*/ 	.byte	0x04, 0x36
        /*012a*/ 	.short	(.L_39 - .L_38)
.L_38:
        /*012c*/ 	.word	0x00000008
.L_39:


//--------------------- .nv.callgraph             --------------------------
	.section	.nv.callgraph,"",@"SHT_CUDA_CALLGRAPH"
	.align	4
	.sectionentsize	8
	.align		4
        /*0000*/ 	.word	0x00000000
	.align		4
        /*0004*/ 	.word	0xffffffff
	.align		4
        /*0008*/ 	.word	0x00000000
	.align		4
        /*000c*/ 	.word	0xfffffffe
	.align		4
        /*0010*/ 	.word	0x00000000
	.align		4
        /*0014*/ 	.word	0xfffffffd
	.align		4
        /*0018*/ 	.word	0x00000000
	.align		4
        /*001c*/ 	.word	0xfffffffc


//--------------------- .text._Z16prodReduceKernelPKfPfmmmimPKm --------------------------
	.section	.text._Z16prodReduceKernelPKfPfmmmimPKm,"ax",@progbits
	.align	128
        .global         _Z16prodReduceKernelPKfPfmmmimPKm
        .type           _Z16prodReduceKernelPKfPfmmmimPKm,@function
        .size           _Z16prodReduceKernelPKfPfmmmimPKm,(.L_x_17 - _Z16prodReduceKernelPKfPfmmmimPKm)
        .other          _Z16prodReduceKernelPKfPfmmmimPKm,@"STO_CUDA_ENTRY STV_DEFAULT"
_Z16prodReduceKernelPKfPfmmmimPKm:
.text._Z16prodReduceKernelPKfPfmmmimPKm:
[----:B------:R-:W-:Y:S01]  /*0000*/  LDC R1, c[0x0][0x37c] ;  /* 0x0000df00ff017b82 */ /* 0x000fe20000000800 */
[----:B------:R-:W0:Y:S01]  /*0010*/  S2R R0, SR_TID.X ;  /* 0x0000000000007919 */ /* 0x000e220000002100 */
[----:B------:R-:W1:Y:S01]  /*0020*/  LDCU.64 UR14, c[0x0][0x3a0] ;  /* 0x00007400ff0e77ac */ /* 0x000e620008000a00 */
[----:B------:R-:W0:Y:S01]  /*0030*/  S2R R9, SR_CTAID.X ;  /* 0x0000000000097919 */ /* 0x000e220000002500 */
[----:B------:R-:W1:Y:S01]  /*0040*/  LDCU.64 UR8, c[0x0][0x390] ;  /* 0x00007200ff0877ac */ /* 0x000e620008000a00 */
[----:B------:R-:W0:Y:S01]  /*0050*/  LDCU UR11, c[0x0][0x360] ;  /* 0x00006c00ff0b77ac */ /* 0x000e220008000800 */
[----:B-1----:R-:W-:Y:S02]  /*0060*/  UIMAD UR6, UR15, UR8, URZ ;  /* 0x000000080f0672a4 */ /* 0x002fe4000f8e02ff */
[----:B------:R-:W-:Y:S02]  /*0070*/  UIMAD.WIDE.U32 UR4, UR14, UR8, URZ ;  /* 0x000000080e0472a5 */ /* 0x000fe4000f8e00ff */
[----:B------:R-:W-:-:S04]  /*0080*/  UIMAD UR6, UR14, UR9, UR6 ;  /* 0x000000090e0672a4 */ /* 0x000fc8000f8e0206 */
[----:B------:R-:W-:Y:S01]  /*0090*/  UIADD3 UR10, UPT, UPT, UR5, UR6, URZ ;  /* 0x00000006050a7290 */ /* 0x000fe2000fffe0ff */
[----:B0-----:R-:W-:-:S05]  /*00a0*/  IMAD R8, R9, UR11, R0 ;  /* 0x0000000b09087c24 */ /* 0x001fca000f8e0200 */
[----:B------:R-:W-:Y:S01]  /*00b0*/  IMAD.U32 R2, RZ, RZ, UR10 ;  /* 0x0000000aff027e24 */ /* 0x000fe2000f8e00ff */
[----:B------:R-:W-:-:S04]  /*00c0*/  ISETP.LT.U32.AND P0, PT, R8, UR4, PT ;  /* 0x0000000408007c0c */ /* 0x000fc8000bf01070 */
[----:B------:R-:W-:-:S13]  /*00d0*/  ISETP.GT.U32.AND.EX P0, PT, R2, RZ, PT, P0 ;  /* 0x000000ff0200720c */ /* 0x000fda0003f04100 */
[----:B------:R-:W-:Y:S05]  /*00e0*/  @!P0 EXIT ;  /* 0x000000000000894d */ /* 0x000fea0003800000 */
[----:B------:R-:W-:Y:S01]  /*00f0*/  UISETP.NE.U32.AND UP0, UPT, UR15, URZ, UPT ;  /* 0x000000ff0f00728c */ /* 0x000fe2000bf05070 */
[----:B------:R-:W-:Y:S01]  /*0100*/  IMAD.MOV.U32 R11, RZ, RZ, RZ ;  /* 0x000000ffff0b7224 */ /* 0x000fe200078e00ff */
[----:B------:R-:W0:Y:S07]  /*0110*/  LDCU.64 UR8, c[0x0][0x3a0] ;  /* 0x00007400ff0877ac */ /* 0x000e2e0008000a00 */
[----:B------:R-:W-:Y:S05]  /*0120*/  BRA.U UP0, `(.L_x_0) ;  /* 0x00000001005c7547 */ /* 0x000fea000b800000 */
[----:B------:R-:W1:Y:S01]  /*0130*/  I2F.U32.RP R4, UR14 ;  /* 0x0000000e00047d06 */ /* 0x000e620008209000 */
[----:B------:R-:W-:Y:S01]  /*0140*/  ISETP.NE.U32.AND P2, PT, RZ, UR14, PT ;  /* 0x0000000eff007c0c */ /* 0x000fe2000bf45070 */
[----:B------:R-:W-:-:S06]  /*0150*/  HFMA2 R13, -RZ, RZ, 0, 0 ;  /* 0x00000000ff0d7431 */ /* 0x000fcc00000001ff */
[----:B-1----:R-:W1:Y:S02]  /*0160*/  MUFU.RCP R4, R4 ;  /* 0x0000000400047308 */ /* 0x002e640000001000 */
[----:B-1----:R-:W-:-:S06]  /*0170*/  IADD3 R2, PT, PT, R4, 0xffffffe, RZ ;  /* 0x0ffffffe04027810 */ /* 0x002fcc0007ffe0ff */
[----:B------:R1:W2:Y:S02]  /*0180*/  F2I.FTZ.U32.TRUNC.NTZ R3, R2 ;  /* 0x0000000200037305 */ /* 0x0002a4000021f000 */
[----:B-1----:R-:W-:Y:S02]  /*0190*/  IMAD.MOV.U32 R2, RZ, RZ, RZ ;  /* 0x000000ffff027224 */ /* 0x002fe400078e00ff */
[----:B--2---:R-:W-:-:S04]  /*01a0*/  IMAD.MOV R5, RZ, RZ, -R3 ;  /* 0x000000ffff057224 */ /* 0x004fc800078e0a03 */
[----:B------:R-:W-:-:S04]  /*01b0*/  IMAD R5, R5, UR14, RZ ;  /* 0x0000000e05057c24 */ /* 0x000fc8000f8e02ff */
[----:B------:R-:W-:-:S06]  /*01c0*/  IMAD.HI.U32 R3, R3, R5, R2 ;  /* 0x0000000503037227 */ /* 0x000fcc00078e0002 */
[----:B------:R-:W-:-:S05]  /*01d0*/  IMAD.HI.U32 R2, R3, R8, RZ ;  /* 0x0000000803027227 */ /* 0x000fca00078e00ff */
[----:B------:R-:W-:-:S05]  /*01e0*/  IADD3 R3, PT, PT, -R2, RZ, RZ ;  /* 0x000000ff02037210 */ /* 0x000fca0007ffe1ff */
[----:B------:R-:W-:-:S05]  /*01f0*/  IMAD R3, R3, UR14, R8 ;  /* 0x0000000e03037c24 */ /* 0x000fca000f8e0208 */
[----:B------:R-:W-:-:S13]  /*0200*/  ISETP.GE.U32.AND P0, PT, R3, UR14, PT ;  /* 0x0000000e03007c0c */ /* 0x000fda000bf06070 */
[----:B------:R-:W-:Y:S02]  /*0210*/  @P0 VIADD R3, R3, -UR14 ;  /* 0x8000000e03030c36 */ /* 0x000fe40008000000 */
[----:B------:R-:W-:-:S03]  /*0220*/  @P0 VIADD R2, R2, 0x1 ;  /* 0x0000000102020836 */ /* 0x000fc60000000000 */
[----:B------:R-:W-:-:S13]  /*0230*/  ISETP.GE.U32.AND P1, PT, R3, UR14, PT ;  /* 0x0000000e03007c0c */ /* 0x000fda000bf26070 */
[----:B------:R-:W-:Y:S02]  /*0240*/  @P1 IADD3 R2, PT, PT, R2, 0x1, RZ ;  /* 0x0000000102021810 */ /* 0x000fe40007ffe0ff */
[----:B------:R-:W-:-:S05]  /*0250*/  @!P2 LOP3.LUT R2, RZ, UR14, RZ, 0x33, !PT ;  /* 0x0000000eff02ac12 */ /* 0x000fca000f8e33ff */
[----:B------:R-:W-:-:S04]  /*0260*/  IMAD.MOV R3, RZ, RZ, -R2 ;  /* 0x000000ffff037224 */ /* 0x000fc800078e0a02 */
[----:B------:R-:W-:Y:S02]  /*0270*/  IMAD R12, R3, UR14, R8 ;  /* 0x0000000e030c7c24 */ /* 0x000fe4000f8e0208 */
[----:B------:R-:W-:Y:S01]  /*0280*/  IMAD.MOV.U32 R3, RZ, RZ, RZ ;  /* 0x000000ffff037224 */ /* 0x000fe200078e00ff */
[----:B------:R-:W-:Y:S06]  /*0290*/  BRA `(.L_x_1) ;  /* 0x0000000000307947 */ /* 0x000fec0003800000 */
.L_x_0:
[----:B------:R-:W-:-:S07]  /*02a0*/  MOV R14, 0x2c0 ;  /* 0x000002c0000e7802 */ /* 0x000fce0000000f00 */
[----:B0-----:R-:W-:Y:S05]  /*02b0*/  CALL.REL.NOINC `($__internal_0_$__cuda_sm20_div_u64) ;  /* 0x0000000800f87944 */ /* 0x001fea0003c00000 */
[----:B------:R-:W0:Y:S01]  /*02c0*/  LDCU.64 UR14, c[0x0][0x3a0] ;  /* 0x00007400ff0e77ac */ /* 0x000e220008000a00 */
[----:B------:R-:W-:Y:S01]  /*02d0*/  IADD3 R3, P0, PT, RZ, -R18, RZ ;  /* 0x80000012ff037210 */ /* 0x000fe20007f1e0ff */
[----:B------:R-:W-:-:S03]  /*02e0*/  IMAD.MOV.U32 R10, RZ, RZ, R8 ;  /* 0x000000ffff0a7224 */ /* 0x000fc600078e0008 */
[----:B------:R-:W-:-:S05]  /*02f0*/  IADD3.X R2, PT, PT, RZ, ~R19, RZ, P0, !PT ;  /* 0x80000013ff027210 */ /* 0x000fca00007fe4ff */
[----:B0-----:R-:W-:Y:S02]  /*0300*/  IMAD R2, R2, UR14, RZ ;  /* 0x0000000e02027c24 */ /* 0x001fe4000f8e02ff */
[----:B------:R-:W-:-:S04]  /*0310*/  IMAD.WIDE.U32 R12, R3, UR14, R10 ;  /* 0x0000000e030c7c25 */ /* 0x000fc8000f8e000a */
[----:B------:R-:W-:Y:S02]  /*0320*/  IMAD R3, R3, UR15, R2 ;  /* 0x0000000f03037c24 */ /* 0x000fe4000f8e0202 */
[----:B------:R-:W-:-:S03]  /*0330*/  IMAD.MOV.U32 R2, RZ, RZ, R18 ;  /* 0x000000ffff027224 */ /* 0x000fc600078e0012 */
[----:B------:R-:W-:Y:S02]  /*0340*/  IADD3 R13, PT, PT, R13, R3, RZ ;  /* 0x000000030d0d7210 */ /* 0x000fe40007ffe0ff */
[----:B------:R-:W-:-:S07]  /*0350*/  MOV R3, R19 ;  /* 0x0000001300037202 */ /* 0x000fce0000000f00 */
.L_x_1:
[----:B------:R-:W1:Y:S01]  /*0360*/  LDCU.64 UR6, c[0x0][0x3b0] ;  /* 0x00007600ff0677ac */ /* 0x000e620008000a00 */
[----:B------:R-:W-:Y:S01]  /*0370*/  BSSY.RECONVERGENT B0, `(.L_x_2) ;  /* 0x0000080000007945 */ /* 0x000fe20003800200 */
[----:B------:R-:W-:Y:S01]  /*0380*/  IMAD.MOV.U32 R10, RZ, RZ, 0x3f800000 ;  /* 0x3f800000ff0a7424 */ /* 0x000fe200078e00ff */
[----:B------:R-:W2:Y:S01]  /*0390*/  LDCU UR13, c[0x0][0x3a8] ;  /* 0x00007500ff0d77ac */ /* 0x000ea20008000800 */
[----:B------:R-:W3:Y:S01]  /*03a0*/  LDCU.64 UR16, c[0x0][0x358] ;  /* 0x00006b00ff1077ac */ /* 0x000ee20008000a00 */
[----:B-1----:R-:W-:Y:S02]  /*03b0*/  UIADD3 UR6, UP0, UPT, UR6, -0x1, URZ ;  /* 0xffffffff06067890 */ /* 0x002fe4000ff1e0ff */
[----:B--2---:R-:W-:Y:S02]  /*03c0*/  USHF.R.S32.HI UR12, URZ, 0x1f, UR13 ;  /* 0x0000001fff0c7899 */ /* 0x004fe4000801140d */
[----:B------:R-:W-:Y:S02]  /*03d0*/  UIADD3.X UR7, UPT, UPT, UR7, -0x1, URZ, UP0, !UPT ;  /* 0xffffffff07077890 */ /* 0x000fe400087fe4ff */
[----:B------:R-:W-:-:S02]  /*03e0*/  UISETP.NE.U32.AND UP1, UPT, UR6, UR13, UPT ;  /* 0x0000000d0600728c */ /* 0x000fc4000bf25070 */
[----:B------:R-:W-:Y:S02]  /*03f0*/  UISETP.NE.U32.AND UP0, UPT, UR14, 0x1, UPT ;  /* 0x000000010e00788c */ /* 0x000fe4000bf05070 */
[----:B------:R-:W-:-:S04]  /*0400*/  UISETP.NE.AND.EX UP1, UPT, UR7, UR12, UPT, UP1 ;  /* 0x0000000c0700728c */ /* 0x000fc8000bf25310 */
[----:B------:R-:W-:-:S09]  /*0410*/  UISETP.NE.OR.EX UP0, UPT, UR15, URZ, UP1, UP0 ;  /* 0x000000ff0f00728c */ /* 0x000fd20008f05700 */
[----:B---3--:R-:W-:Y:S05]  /*0420*/  BRA.U UP0, `(.L_x_3) ;  /* 0x0000000100647547 */ /* 0x008fea000b800000 */
[----:B------:R-:W1:Y:S01]  /*0430*/  LDCU.128 UR12, c[0x0][0x390] ;  /* 0x00007200ff0c77ac */ /* 0x000e620008000c00 */
[----:B------:R-:W-:Y:S01]  /*0440*/  BSSY.RECONVERGENT B1, `(.L_x_4) ;  /* 0x0000016000017945 */ /* 0x000fe20003800200 */
[----:B-1----:R-:W-:Y:S02]  /*0450*/  UIMAD UR6, UR15, UR12, URZ ;  /* 0x0000000c0f0672a4 */ /* 0x002fe4000f8e02ff */
[----:B------:R-:W-:Y:S02]  /*0460*/  UIMAD.WIDE.U32 UR4, UR14, UR12, URZ ;  /* 0x0000000c0e0472a5 */ /* 0x000fe4000f8e00ff */
[----:B------:R-:W-:Y:S01]  /*0470*/  UIMAD UR6, UR13, UR14, UR6 ;  /* 0x0000000e0d0672a4 */ /* 0x000fe2000f8e0206 */
[----:B------:R-:W1:Y:S03]  /*0480*/  LDCU.64 UR12, c[0x0][0x380] ;  /* 0x00007000ff0c77ac */ /* 0x000e660008000a00 */
[----:B------:R-:W-:Y:S01]  /*0490*/  ISETP.LT.U32.AND P0, PT, R8, UR4, PT ;  /* 0x0000000408007c0c */ /* 0x000fe2000bf01070 */
[----:B------:R-:W-:-:S06]  /*04a0*/  UIADD3 UR6, UPT, UPT, UR5, UR6, URZ ;  /* 0x0000000605067290 */ /* 0x000fcc000fffe0ff */
[----:B------:R-:W-:-:S04]  /*04b0*/  MOV R2, UR6 ;  /* 0x0000000600027c02 */ /* 0x000fc80008000f00 */
[----:B------:R-:W-:-:S13]  /*04c0*/  ISETP.GT.U32.AND.EX P0, PT, R2, R11, PT, P0 ;  /* 0x0000000b0200720c */ /* 0x000fda0003f04100 */
[----:B-1----:R-:W-:Y:S05]  /*04d0*/  @!P0 BRA `(.L_x_5) ;  /* 0x0000000000308947 */ /* 0x002fea0003800000 */
[----:B------:R-:W1:Y:S01]  /*04e0*/  LDC R5, c[0x0][0x370] ;  /* 0x0000dc00ff057b82 */ /* 0x000e620000000800 */
[----:B------:R-:W-:Y:S02]  /*04f0*/  IMAD.MOV.U32 R10, RZ, RZ, 0x3f800000 ;  /* 0x3f800000ff0a7424 */ /* 0x000fe400078e00ff */
[----:B-1----:R-:W-:-:S07]  /*0500*/  IMAD R5, R5, UR11, RZ ;  /* 0x0000000b05057c24 */ /* 0x002fce000f8e02ff */
.L_x_6:
[----:B------:R-:W-:-:S04]  /*0510*/  LEA R2, P0, R8, UR12, 0x2 ;  /* 0x0000000c08027c11 */ /* 0x000fc8000f8010ff */
[----:B------:R-:W-:-:S06]  /*0520*/  LEA.HI.X R3, R8, UR13, R11, 0x2, P0 ;  /* 0x0000000d08037c11 */ /* 0x000fcc00080f140b */
[----:B------:R-:W2:Y:S01]  /*0530*/  LDG.E.CONSTANT R3, desc[UR16][R2.64] ;  /* 0x0000001002037981 */ /* 0x000ea2000c1e9900 */
[----:B------:R-:W-:-:S04]  /*0540*/  IADD3 R8, P0, PT, R5, R8, RZ ;  /* 0x0000000805087210 */ /* 0x000fc80007f1e0ff */
[----:B------:R-:W-:Y:S02]  /*0550*/  IADD3.X R11, PT, PT, RZ, R11, RZ, P0, !PT ;  /* 0x0000000bff0b7210 */ /* 0x000fe400007fe4ff */
[----:B------:R-:W-:-:S04]  /*0560*/  ISETP.GE.U32.AND P0, PT, R8, UR4, PT ;  /* 0x0000000408007c0c */ /* 0x000fc8000bf06070 */
[----:B------:R-:W-:Y:S01]  /*0570*/  ISETP.GE.U32.AND.EX P0, PT, R11, UR6, PT, P0 ;  /* 0x000000060b007c0c */ /* 0x000fe2000bf06100 */
[----:B--2---:R-:W-:-:S12]  /*0580*/  FMUL R10, R3, R10 ;  /* 0x0000000a030a7220 */ /* 0x004fd80000400000 */
[----:B------:R-:W-:Y:S05]  /*0590*/  @!P0 BRA `(.L_x_6) ;  /* 0xfffffffc00dc8947 */ /* 0x000fea000383ffff */
.L_x_5:
[----:B0-----:R-:W-:Y:S05]  /*05a0*/  BSYNC.RECONVERGENT B1 ;  /* 0x0000000000017941 */ /* 0x001fea0003800200 */
.L_x_4:
[----:B------:R-:W-:Y:S05]  /*05b0*/  BRA `(.L_x_7) ;  /* 0x00000004006c7947 */ /* 0x000fea0003800000 */
.L_x_3:
[----:B------:R-:W1:Y:S01]  /*05c0*/  LDCU.64 UR12, c[0x0][0x398] ;  /* 0x00007300ff0c77ac */ /* 0x000e620008000a00 */
[----:B------:R-:W2:Y:S01]  /*05d0*/  LDCU UR5, c[0x0][0x3a4] ;  /* 0x00007480ff0577ac */ /* 0x000ea20008000800 */
[----:B------:R-:W3:Y:S01]  /*05e0*/  LDCU UR14, c[0x0][0x3a0] ;  /* 0x00007400ff0e77ac */ /* 0x000ee20008000800 */
[----:B------:R-:W4:Y:S01]  /*05f0*/  LDCU UR15, c[0x0][0x39c] ;  /* 0x00007380ff0f77ac */ /* 0x000f220008000800 */
[----:B------:R-:W0:Y:S01]  /*0600*/  LDCU UR18, c[0x0][0x398] ;  /* 0x00007300ff1277ac */ /* 0x000e220008000800 */
[----:B-1----:R-:W-:Y:S02]  /*0610*/  UIMAD UR10, UR10, UR12, URZ ;  /* 0x0000000c0a0a72a4 */ /* 0x002fe4000f8e02ff */
[----:B------:R-:W-:Y:S02]  /*0620*/  UIMAD.WIDE.U32 UR6, UR4, UR12, URZ ;  /* 0x0000000c040672a5 */ /* 0x000fe4000f8e00ff */
[----:B------:R-:W-:Y:S01]  /*0630*/  UIMAD UR4, UR4, UR13, UR10 ;  /* 0x0000000d040472a4 */ /* 0x000fe2000f8e020a */
[----:B------:R-:W1:Y:S03]  /*0640*/  LDCU.64 UR20, c[0x0][0x398] ;  /* 0x00007300ff1477ac */ /* 0x000e660008000a00 */
[----:B------:R-:W-:Y:S01]  /*0650*/  ISETP.LT.U32.AND P0, PT, R8, UR6, PT ;  /* 0x0000000608007c0c */ /* 0x000fe2000bf01070 */
[----:B------:R-:W-:Y:S01]  /*0660*/  UIADD3 UR4, UPT, UPT, UR7, UR4, URZ ;  /* 0x0000000407047290 */ /* 0x000fe2000fffe0ff */
[----:B------:R-:W0:Y:S05]  /*0670*/  LDCU.64 UR22, c[0x0][0x3a0] ;  /* 0x00007400ff1677ac */ /* 0x000e2a0008000a00 */
[----:B------:R-:W-:Y:S01]  /*0680*/  IMAD.U32 R4, RZ, RZ, UR4 ;  /* 0x00000004ff047e24 */ /* 0x000fe2000f8e00ff */
[----:B------:R-:W0:Y:S04]  /*0690*/  LDCU.64 UR24, c[0x0][0x380] ;  /* 0x00007000ff1877ac */ /* 0x000e280008000a00 */
[----:B------:R-:W-:-:S13]  /*06a0*/  ISETP.GT.U32.AND.EX P0, PT, R4, R11, PT, P0 ;  /* 0x0000000b0400720c */ /* 0x000fda0003f04100 */
[----:B-1234-:R-:W-:Y:S05]  /*06b0*/  @!P0 BRA `(.L_x_7) ;  /* 0x00000004002c8947 */ /* 0x01efea0003800000 */
[----:B------:R-:W1:Y:S01]  /*06c0*/  LDC R15, c[0x0][0x370] ;  /* 0x0000dc00ff0f7b82 */ /* 0x000e620000000800 */
[----:B------:R-:W-:Y:S02]  /*06d0*/  HFMA2 R10, -RZ, RZ, 1.875, 0 ;  /* 0x3f800000ff0a7431 */ /* 0x000fe400000001ff */
[----:B-1----:R-:W-:-:S07]  /*06e0*/  IMAD R15, R15, UR11, RZ ;  /* 0x0000000b0f0f7c24 */ /* 0x002fce000f8e02ff */
.L_x_14:
[----:B------:R-:W-:Y:S01]  /*06f0*/  LOP3.LUT R4, R11, UR5, RZ, 0xfc, !PT ;  /* 0x000000050b047c12 */ /* 0x000fe2000f8efcff */
[----:B------:R-:W-:Y:S03]  /*0700*/  BSSY.RECONVERGENT B1, `(.L_x_8) ;  /* 0x0000019000017945 */ /* 0x000fe60003800200 */
[----:B------:R-:W-:-:S13]  /*0710*/  ISETP.NE.U32.AND P0, PT, R4, RZ, PT ;  /* 0x000000ff0400720c */ /* 0x000fda0003f05070 */
[----:B------:R-:W-:Y:S05]  /*0720*/  @P0 BRA `(.L_x_9) ;  /* 0x0000000000500947 */ /* 0x000fea0003800000 */
[----:B------:R-:W1:Y:S01]  /*0730*/  I2F.U32.RP R6, UR14 ;  /* 0x0000000e00067d06 */ /* 0x000e620008209000 */
[----:B------:R-:W-:Y:S01]  /*0740*/  IMAD.MOV.U32 R4, RZ, RZ, RZ ;  /* 0x000000ffff047224 */ /* 0x000fe200078e00ff */
[----:B------:R-:W-:Y:S02]  /*0750*/  ISETP.NE.U32.AND P2, PT, RZ, UR14, PT ;  /* 0x0000000eff007c0c */ /* 0x000fe4000bf45070 */
[----:B------:R-:W-:-:S04]  /*0760*/  MOV R19, RZ ;  /* 0x000000ff00137202 */ /* 0x000fc80000000f00 */
[----:B-1----:R-:W1:Y:S02]  /*0770*/  MUFU.RCP R6, R6 ;  /* 0x0000000600067308 */ /* 0x002e640000001000 */
[----:B-1----:R-:W-:-:S06]  /*0780*/  VIADD R7, R6, 0xffffffe ;  /* 0x0ffffffe06077836 */ /* 0x002fcc0000000000 */
[----:B------:R-:W1:Y:S02]  /*0790*/  F2I.FTZ.U32.TRUNC.NTZ R5, R7 ;  /* 0x0000000700057305 */ /* 0x000e64000021f000 */
[----:B-1----:R-:W-:-:S05]  /*07a0*/  IADD3 R17, PT, PT, RZ, -R5, RZ ;  /* 0x80000005ff117210 */ /* 0x002fca0007ffe0ff */
[----:B------:R-:W-:-:S04]  /*07b0*/  IMAD R17, R17, UR14, RZ ;  /* 0x0000000e11117c24 */ /* 0x000fc8000f8e02ff */
[----:B------:R-:W-:-:S06]  /*07c0*/  IMAD.HI.U32 R17, R5, R17, R4 ;  /* 0x0000001105117227 */ /* 0x000fcc00078e0004 */
[----:B------:R-:W-:-:S05]  /*07d0*/  IMAD.HI.U32 R18, R17, R8, RZ ;  /* 0x0000000811127227 */ /* 0x000fca00078e00ff */
[----:B------:R-:W-:-:S05]  /*07e0*/  IADD3 R5, PT, PT, -R18, RZ, RZ ;  /* 0x000000ff12057210 */ /* 0x000fca0007ffe1ff */
[----:B------:R-:W-:-:S05]  /*07f0*/  IMAD R4, R5, UR14, R8 ;  /* 0x0000000e05047c24 */ /* 0x000fca000f8e0208 */
[----:B------:R-:W-:-:S13]  /*0800*/  ISETP.GE.U32.AND P0, PT, R4, UR14, PT ;  /* 0x0000000e04007c0c */ /* 0x000fda000bf06070 */
[----:B------:R-:W-:Y:S01]  /*0810*/  @P0 VIADD R4, R4, -UR14 ;  /* 0x8000000e04040c36 */ /* 0x000fe20008000000 */
[----:B------:R-:W-:-:S04]  /*0820*/  @P0 IADD3 R18, PT, PT, R18, 0x1, RZ ;  /* 0x0000000112120810 */ /* 0x000fc80007ffe0ff */
[----:B------:R-:W-:-:S13]  /*0830*/  ISETP.GE.U32.AND P1, PT, R4, UR14, PT ;  /* 0x0000000e04007c0c */ /* 0x000fda000bf26070 */
[----:B------:R-:W-:Y:S01]  /*0840*/  @P1 VIADD R18, R18, 0x1 ;  /* 0x0000000112121836 */ /* 0x000fe20000000000 */
[----:B------:R-:W-:Y:S01]  /*0850*/  @!P2 LOP3.LUT R18, RZ, UR14, RZ, 0x33, !PT ;  /* 0x0000000eff12ac12 */ /* 0x000fe2000f8e33ff */
[----:B------:R-:W-:Y:S06]  /*0860*/  BRA `(.L_x_10) ;  /* 0x0000000000087947 */ /* 0x000fec0003800000 */
.L_x_9:
[----:B------:R-:W-:-:S07]  /*0870*/  MOV R14, 0x890 ;  /* 0x00000890000e7802 */ /* 0x000fce0000000f00 */
[----:B0-----:R-:W-:Y:S05]  /*0880*/  CALL.REL.NOINC `($__internal_0_$__cuda_sm20_div_u64) ;  /* 0x0000000400847944 */ /* 0x001fea0003c00000 */
.L_x_10:
[----:B0-----:R-:W-:Y:S05]  /*0890*/  BSYNC.RECONVERGENT B1 ;  /* 0x0000000000017941 */ /* 0x001fea0003800200 */
.L_x_8:
[----:B------:R-:W-:Y:S01]  /*08a0*/  LOP3.LUT R4, R19, UR15, RZ, 0xfc, !PT ;  /* 0x0000000f13047c12 */ /* 0x000fe2000f8efcff */
[----:B------:R-:W-:Y:S03]  /*08b0*/  BSSY.RECONVERGENT B1, `(.L_x_11) ;  /* 0x000001a000017945 */ /* 0x000fe60003800200 */
[----:B------:R-:W-:-:S13]  /*08c0*/  ISETP.NE.U32.AND P0, PT, R4, RZ, PT ;  /* 0x000000ff0400720c */ /* 0x000fda0003f05070 */
[----:B------:R-:W-:Y:S05]  /*08d0*/  @P0 BRA `(.L_x_12) ;  /* 0x0000000000500947 */ /* 0x000fea0003800000 */
[----:B------:R-:W0:Y:S01]  /*08e0*/  I2F.U32.RP R6, UR18 ;  /* 0x0000001200067d06 */ /* 0x000e220008209000 */
[----:B------:R-:W-:-:S07]  /*08f0*/  ISETP.NE.U32.AND P1, PT, RZ, UR18, PT ;  /* 0x00000012ff007c0c */ /* 0x000fce000bf25070 */
[----:B0-----:R-:W0:Y:S02]  /*0900*/  MUFU.RCP R6, R6 ;  /* 0x0000000600067308 */ /* 0x001e240000001000 */
[----:B0-----:R-:W-:-:S06]  /*0910*/  VIADD R4, R6, 0xffffffe ;  /* 0x0ffffffe06047836 */ /* 0x001fcc0000000000 */
[----:B------:R0:W1:Y:S02]  /*0920*/  F2I.FTZ.U32.TRUNC.NTZ R5, R4 ;  /* 0x0000000400057305 */ /* 0x000064000021f000 */
[----:B0-----:R-:W-:Y:S01]  /*0930*/  IMAD.MOV.U32 R4, RZ, RZ, RZ ;  /* 0x000000ffff047224 */ /* 0x001fe200078e00ff */
[----:B-1----:R-:W-:-:S05]  /*0940*/  IADD3 R7, PT, PT, RZ, -R5, RZ ;  /* 0x80000005ff077210 */ /* 0x002fca0007ffe0ff */
[----:B------:R-:W-:-:S04]  /*0950*/  IMAD R7, R7, UR18, RZ ;  /* 0x0000001207077c24 */ /* 0x000fc8000f8e02ff */
[----:B------:R-:W-:-:S06]  /*0960*/  IMAD.HI.U32 R5, R5, R7, R4 ;  /* 0x0000000705057227 */ /* 0x000fcc00078e0004 */
[----:B------:R-:W-:-:S05]  /*0970*/  IMAD.HI.U32 R5, R5, R18, RZ ;  /* 0x0000001205057227 */ /* 0x000fca00078e00ff */
[----:B------:R-:W-:-:S05]  /*0980*/  IADD3 R5, PT, PT, -R5, RZ, RZ ;  /* 0x000000ff05057210 */ /* 0x000fca0007ffe1ff */
[----:B------:R-:W-:Y:S02]  /*0990*/  IMAD R18, R5, UR18, R18 ;  /* 0x0000001205127c24 */ /* 0x000fe4000f8e0212 */
[----:B------:R-:W-:-:S03]  /*09a0*/  HFMA2 R5, -RZ, RZ, 0, 0 ;  /* 0x00000000ff057431 */ /* 0x000fc600000001ff */
[----:B------:R-:W-:-:S13]  /*09b0*/  ISETP.GE.U32.AND P0, PT, R18, UR18, PT ;  /* 0x0000001212007c0c */ /* 0x000fda000bf06070 */
[----:B------:R-:W-:-:S05]  /*09c0*/  @P0 VIADD R18, R18, -UR18 ;  /* 0x8000001212120c36 */ /* 0x000fca0008000000 */
[----:B------:R-:W-:-:S13]  /*09d0*/  ISETP.GE.U32.AND P0, PT, R18, UR18, PT ;  /* 0x0000001212007c0c */ /* 0x000fda000bf06070 */
[----:B------:R-:W-:Y:S02]  /*09e0*/  @P0 IADD3 R18, PT, PT, R18, -UR18, RZ ;  /* 0x8000001212120c10 */ /* 0x000fe4000fffe0ff */
[----:B------:R-:W-:-:S05]  /*09f0*/  @!P1 LOP3.LUT R18, RZ, UR18, RZ, 0x33, !PT ;  /* 0x00000012ff129c12 */ /* 0x000fca000f8e33ff */
[----:B------:R-:W-:Y:S01]  /*0a00*/  IMAD.MOV.U32 R4, RZ, RZ, R18 ;  /* 0x000000ffff047224 */ /* 0x000fe200078e0012 */
[----:B------:R-:W-:Y:S06]  /*0a10*/  BRA `(.L_x_13) ;  /* 0x00000000000c7947 */ /* 0x000fec0003800000 */
.L_x_12:
[----:B------:R-:W-:Y:S01]  /*0a20*/  IMAD.MOV.U32 R14, RZ, RZ, R18 ;  /* 0x000000ffff0e7224 */ /* 0x000fe200078e0012 */
[----:B------:R-:W-:-:S07]  /*0a30*/  MOV R18, 0xa50 ;  /* 0x00000a5000127802 */ /* 0x000fce0000000f00 */
[----:B------:R-:W-:Y:S05]  /*0a40*/  CALL.REL.NOINC `($__internal_1_$__cuda_sm20_rem_u64) ;  /* 0x0000000800247944 */ /* 0x000fea0003c00000 */
.L_x_13:
[----:B------:R-:W-:Y:S05]  /*0a50*/  BSYNC.RECONVERGENT B1 ;  /* 0x0000000000017941 */ /* 0x000fea0003800200 */
.L_x_11:
[----:B------:R-:W-:Y:S02]  /*0a60*/  IMAD R7, R3, UR20, RZ ;  /* 0x0000001403077c24 */ /* 0x000fe4000f8e02ff */
[----:B------:R-:W-:-:S04]  /*0a70*/  IMAD.WIDE.U32 R4, R2, UR20, R4 ;  /* 0x0000001402047c25 */ /* 0x000fc8000f8e0004 */
[----:B------:R-:W-:-:S05]  /*0a80*/  IMAD R7, R2, UR21, R7 ;  /* 0x0000001502077c24 */ /* 0x000fca000f8e0207 */
[----:B------:R-:W-:Y:S01]  /*0a90*/  IADD3 R5, PT, PT, R5, R7, RZ ;  /* 0x0000000705057210 */ /* 0x000fe20007ffe0ff */
[----:B------:R-:W-:-:S04]  /*0aa0*/  IMAD.WIDE.U32 R6, R4, UR22, R12 ;  /* 0x0000001604067c25 */ /* 0x000fc8000f8e000c */
[----:B------:R-:W-:-:S04]  /*0ab0*/  IMAD R5, R5, UR22, RZ ;  /* 0x0000001605057c24 */ /* 0x000fc8000f8e02ff */
[----:B------:R-:W-:Y:S01]  /*0ac0*/  IMAD R5, R4, UR23, R5 ;  /* 0x0000001704057c24 */ /* 0x000fe2000f8e0205 */
[----:B------:R-:W-:-:S03]  /*0ad0*/  LEA R4, P0, R6, UR24, 0x2 ;  /* 0x0000001806047c11 */ /* 0x000fc6000f8010ff */
[----:B------:R-:W-:-:S05]  /*0ae0*/  IMAD.IADD R5, R7, 0x1, R5 ;  /* 0x0000000107057824 */ /* 0x000fca00078e0205 */
        /* <DEDUP_REMOVED lines=8> */
.L_x_7:
[----:B0-----:R-:W-:Y:S05]  /*0b70*/  BSYNC.RECONVERGENT B0 ;  /* 0x0000000000007941 */ /* 0x001fea0003800200 */
.L_x_2:
[----:B------:R-:W0:Y:S01]  /*0b80*/  SHFL.DOWN PT, R3, R10, 0x10, 0x1f ;  /* 0x0a001f000a037f89 */ /* 0x000e2200000e0000 */
[----:B------:R-:W1:Y:S01]  /*0b90*/  LDCU UR10, c[0x0][0x364] ;  /* 0x00006c80ff0a77ac */ /* 0x000e620008000800 */
[----:B------:R-:W-:Y:S01]  /*0ba0*/  ISETP.GT.U32.AND P1, PT, R0, 0x1f, PT ;  /* 0x0000001f0000780c */ /* 0x000fe20003f24070 */
[----:B------:R-:W1:Y:S01]  /*0bb0*/  S2R R7, SR_TID.Y ;  /* 0x0000000000077919 */ /* 0x000e620000002200 */
[----:B------:R-:W1:Y:S01]  /*0bc0*/  S2R R4, SR_TID.Z ;  /* 0x0000000000047919 */ /* 0x000e620000002300 */
[----:B0-----:R-:W-:-:S05]  /*0bd0*/  FMUL R3, R3, R10 ;  /* 0x0000000a03037220 */ /* 0x001fca0000400000 */
[----:B------:R-:W0:Y:S01]  /*0be0*/  SHFL.DOWN PT, R2, R3, 0x8, 0x1f ;  /* 0x09001f0003027f89 */ /* 0x000e2200000e0000 */
[----:B-1----:R-:W-:-:S04]  /*0bf0*/  IMAD R7, R4, UR10, R7 ;  /* 0x0000000a04077c24 */ /* 0x002fc8000f8e0207 */
[----:B------:R-:W-:-:S05]  /*0c00*/  IMAD R7, R7, UR11, R0 ;  /* 0x0000000b07077c24 */ /* 0x000fca000f8e0200 */
[----:B------:R-:W-:Y:S01]  /*0c10*/  LOP3.LUT P0, RZ, R7, 0x1f, RZ, 0xc0, !PT ;  /* 0x0000001f07ff7812 */ /* 0x000fe2000780c0ff */
[----:B0-----:R-:W-:-:S05]  /*0c20*/  FMUL R2, R3, R2 ;  /* 0x0000000203027220 */ /* 0x001fca0000400000 */
[----:B------:R-:W0:Y:S07]  /*0c30*/  SHFL.DOWN PT, R5, R2, 0x4, 0x1f ;  /* 0x08801f0002057f89 */ /* 0x000e2e00000e0000 */
[----:B------:R-:W1:Y:S01]  /*0c40*/  @!P0 S2R R7, SR_CgaCtaId ;  /* 0x0000000000078919 */ /* 0x000e620000008800 */
[----:B------:R-:W-:Y:S01]  /*0c50*/  @!P0 MOV R6, 0x400 ;  /* 0x0000040000068802 */ /* 0x000fe20000000f00 */
[----:B0-----:R-:W-:Y:S01]  /*0c60*/  FMUL R5, R2, R5 ;  /* 0x0000000502057220 */ /* 0x001fe20000400000 */
[----:B------:R-:W-:-:S04]  /*0c70*/  @!P0 SHF.R.U32.HI R2, RZ, 0x3, R0 ;  /* 0x00000003ff028819 */ /* 0x000fc80000011600 */
[----:B------:R-:W0:Y:S01]  /*0c80*/  SHFL.DOWN PT, R4, R5, 0x2, 0x1f ;  /* 0x08401f0005047f89 */ /* 0x000e2200000e0000 */
[----:B------:R-:W-:Y:S02]  /*0c90*/  @!P0 LOP3.LUT R2, R2, 0x7c, RZ, 0xc0, !PT ;  /* 0x0000007c02028812 */ /* 0x000fe400078ec0ff */
[----:B-1----:R-:W-:-:S05]  /*0ca0*/  @!P0 LEA R7, R7, R6, 0x18 ;  /* 0x0000000607078211 */ /* 0x002fca00078ec0ff */
[----:B------:R-:W-:Y:S02]  /*0cb0*/  @!P0 IMAD.IADD R2, R2, 0x1, R7 ;  /* 0x0000000102028824 */ /* 0x000fe400078e0207 */
[----:B0-----:R-:W-:-:S05]  /*0cc0*/  FMUL R4, R5, R4 ;  /* 0x0000000405047220 */ /* 0x001fca0000400000 */
[----:B------:R-:W0:Y:S02]  /*0cd0*/  SHFL.DOWN PT, R3, R4, 0x1, 0x1f ;  /* 0x08201f0004037f89 */ /* 0x000e2400000e0000 */
[----:B0-----:R-:W-:-:S05]  /*0ce0*/  FMUL R3, R4, R3 ;  /* 0x0000000304037220 */ /* 0x001fca0000400000 */
[----:B------:R0:W-:Y:S01]  /*0cf0*/  @!P0 STS [R2], R3 ;  /* 0x0000000302008388 */ /* 0x0001e20000000800 */
[----:B------:R-:W-:Y:S06]  /*0d00*/  BAR.SYNC.DEFER_BLOCKING 0x0 ;  /* 0x0000000000007b1d */ /* 0x000fec0000010000 */
[----:B------:R-:W-:Y:S05]  /*0d10*/  @P1 EXIT ;  /* 0x000000000000194d */ /* 0x000fea0003800000 */
[----:B------:R-:W-:-:S06]  /*0d20*/  USHF.R.U32.HI UR4, URZ, 0x5, UR11 ;  /* 0x00000005ff047899 */ /* 0x000fcc000801160b */
[----:B------:R-:W-:-:S13]  /*0d30*/  ISETP.GE.U32.AND P0, PT, R0, UR4, PT ;  /* 0x0000000400007c0c */ /* 0x000fda000bf06070 */
[----:B0-----:R-:W0:Y:S01]  /*0d40*/  @!P0 S2R R3, SR_CgaCtaId ;  /* 0x0000000000038919 */ /* 0x001e220000008800 */
[----:B------:R-:W-:-:S04]  /*0d50*/  @!P0 MOV R2, 0x400 ;  /* 0x0000040000028802 */ /* 0x000fc80000000f00 */
[----:B0-----:R-:W-:Y:S02]  /*0d60*/  @!P0 LEA R3, R3, R2, 0x18 ;  /* 0x0000000203038211 */ /* 0x001fe400078ec0ff */
[----:B------:R-:W-:-:S03]  /*0d70*/  MOV R2, 0x3f800000 ;  /* 0x3f80000000027802 */ /* 0x000fc60000000f00 */
[----:B------:R-:W-:-:S05]  /*0d80*/  @!P0 IMAD R3, R0, 0x4, R3 ;  /* 0x0000000400038824 */ /* 0x000fca00078e0203 */
[----:B------:R-:W0:Y:S01]  /*0d90*/  @!P0 LDS R2, [R3] ;  /* 0x0000000003028984 */ /* 0x000e220000000800 */
[----:B------:R-:W-:-:S03]  /*0da0*/  ISETP.NE.AND P0, PT, R0, RZ, PT ;  /* 0x000000ff0000720c */ /* 0x000fc60003f05270 */
[----:B0-----:R-:W0:Y:S02]  /*0db0*/  SHFL.DOWN PT, R5, R2, 0x10, 0x1f ;  /* 0x0a001f0002057f89 */ /* 0x001e2400000e0000 */
[----:B0-----:R-:W-:-:S05]  /*0dc0*/  FMUL R5, R5, R2 ;  /* 0x0000000205057220 */ /* 0x001fca0000400000 */
[----:B------:R-:W0:Y:S02]  /*0dd0*/  SHFL.DOWN PT, R4, R5, 0x8, 0x1f ;  /* 0x09001f0005047f89 */ /* 0x000e2400000e0000 */
[----:B0-----:R-:W-:-:S05]  /*0de0*/  FMUL R4, R5, R4 ;  /* 0x0000000405047220 */ /* 0x001fca0000400000 */
[----:B------:R-:W0:Y:S02]  /*0df0*/  SHFL.DOWN PT, R7, R4, 0x4, 0x1f ;  /* 0x08801f0004077f89 */ /* 0x000e2400000e0000 */
[----:B0-----:R-:W-:-:S05]  /*0e00*/  FMUL R7, R4, R7 ;  /* 0x0000000704077220 */ /* 0x001fca0000400000 */
[----:B------:R-:W0:Y:S02]  /*0e10*/  SHFL.DOWN PT, R6, R7, 0x2, 0x1f ;  /* 0x08401f0007067f89 */ /* 0x000e2400000e0000 */
[----:B0-----:R-:W-:-:S05]  /*0e20*/  FMUL R6, R7, R6 ;  /* 0x0000000607067220 */ /* 0x001fca0000400000 */
[----:B------:R0:W1:Y:S01]  /*0e30*/  SHFL.DOWN PT, R11, R6, 0x1, 0x1f ;  /* 0x08201f00060b7f89 */ /* 0x00006200000e0000 */
[----:B------:R-:W-:Y:S05]  /*0e40*/  @P0 EXIT ;  /* 0x000000000000094d */ /* 0x000fea0003800000 */
[----:B------:R-:W2:Y:S01]  /*0e50*/  LDC.64 R2, c[0x0][0x388] ;  /* 0x0000e200ff027b82 */ /* 0x000ea20000000a00 */
[----:B-1----:R-:W-:Y:S01]  /*0e60*/  FMUL R11, R6, R11 ;  /* 0x0000000b060b7220 */ /* 0x002fe20000400000 */
[----:B--2---:R-:W-:-:S05]  /*0e70*/  IMAD.WIDE.U32 R2, R9, 0x4, R2 ;  /* 0x0000000409027825 */ /* 0x004fca00078e0002 */
[----:B------:R-:W-:Y:S01]  /*0e80*/  STG.E desc[UR16][R2.64], R11 ;  /* 0x0000000b02007986 */ /* 0x000fe2000c101910 */
[----:B------:R-:W-:Y:S05]  /*0e90*/  EXIT ;  /* 0x000000000000794d */ /* 0x000fea0003800000 */
        .weak           $__internal_0_$__cuda_sm20_div_u64
        .type           $__internal_0_$__cuda_sm20_div_u64,@function
        .size           $__internal_0_$__cuda_sm20_div_u64,($__internal_1_$__cuda_sm20_rem_u64 - $__internal_0_$__cuda_sm20_div_u64)
$__internal_0_$__cuda_sm20_div_u64:
[----:B------:R-:W0:Y:S08]  /*0ea0*/  I2F.U64.RP R16, UR8 ;  /* 0x0000000800107d12 */ /* 0x000e300008309000 */
[----:B0-----:R-:W0:Y:S02]  /*0eb0*/  MUFU.RCP R16, R16 ;  /* 0x0000001000107308 */ /* 0x001e240000001000 */
[----:B0-----:R-:W-:-:S06]  /*0ec0*/  IADD3 R4, PT, PT, R16, 0x1ffffffe, RZ ;  /* 0x1ffffffe10047810 */ /* 0x001fcc0007ffe0ff */
[----:B------:R-:W0:Y:S02]  /*0ed0*/  F2I.U64.TRUNC R4, R4 ;  /* 0x0000000400047311 */ /* 0x000e24000020d800 */
[----:B0-----:R-:W-:-:S04]  /*0ee0*/  IMAD.WIDE.U32 R6, R4, UR8, RZ ;  /* 0x0000000804067c25 */ /* 0x001fc8000f8e00ff */
[----:B------:R-:W-:Y:S01]  /*0ef0*/  IMAD R7, R4, UR9, R7 ;  /* 0x0000000904077c24 */ /* 0x000fe2000f8e0207 */
[----:B------:R-:W-:-:S03]  /*0f00*/  IADD3 R17, P0, PT, RZ, -R6, RZ ;  /* 0x80000006ff117210 */ /* 0x000fc60007f1e0ff */
[----:B------:R-:W-:Y:S02]  /*0f10*/  IMAD R7, R5, UR8, R7 ;  /* 0x0000000805077c24 */ /* 0x000fe4000f8e0207 */
[----:B------:R-:W-:-:S04]  /*0f20*/  IMAD.HI.U32 R6, R4, R17, RZ ;  /* 0x0000001104067227 */ /* 0x000fc800078e00ff */
[----:B------:R-:W-:Y:S01]  /*0f30*/  IMAD.X R19, RZ, RZ, ~R7, P0 ;  /* 0x000000ffff137224 */ /* 0x000fe200000e0e07 */
[----:B------:R-:W-:-:S03]  /*0f40*/  MOV R7, R4 ;  /* 0x0000000400077202 */ /* 0x000fc60000000f00 */
[-C--:B------:R-:W-:Y:S02]  /*0f50*/  IMAD R21, R5, R19.reuse, RZ ;  /* 0x0000001305157224 */ /* 0x080fe400078e02ff */
[----:B------:R-:W-:-:S04]  /*0f60*/  IMAD.WIDE.U32 R6, P0, R4, R19, R6 ;  /* 0x0000001304067225 */ /* 0x000fc80007800006 */
[----:B------:R-:W-:-:S04]  /*0f70*/  IMAD.HI.U32 R19, R5, R19, RZ ;  /* 0x0000001305137227 */ /* 0x000fc800078e00ff */
[----:B------:R-:W-:-:S05]  /*0f80*/  IMAD.HI.U32 R6, P1, R5, R17, R6 ;  /* 0x0000001105067227 */ /* 0x000fca0007820006 */
[----:B------:R-:W-:Y:S01]  /*0f90*/  IADD3 R7, P2, PT, R21, R6, RZ ;  /* 0x0000000615077210 */ /* 0x000fe20007f5e0ff */
[----:B------:R-:W-:-:S04]  /*0fa0*/  IMAD.X R6, R19, 0x1, R5, P0 ;  /* 0x0000000113067824 */ /* 0x000fc800000e0605 */
[----:B------:R-:W-:Y:S01]  /*0fb0*/  IMAD.WIDE.U32 R4, R7, UR8, RZ ;  /* 0x0000000807047c25 */ /* 0x000fe2000f8e00ff */
[----:B------:R-:W-:-:S03]  /*0fc0*/  IADD3.X R17, PT, PT, RZ, RZ, R6, P2, P1 ;  /* 0x000000ffff117210 */ /* 0x000fc600017e2406 */
[----:B------:R-:W-:Y:S01]  /*0fd0*/  IMAD R6, R7, UR9, R5 ;  /* 0x0000000907067c24 */ /* 0x000fe2000f8e0205 */
[----:B------:R-:W-:-:S03]  /*0fe0*/  IADD3 R5, P0, PT, RZ, -R4, RZ ;  /* 0x80000004ff057210 */ /* 0x000fc60007f1e0ff */
[----:B------:R-:W-:Y:S02]  /*0ff0*/  IMAD R4, R17, UR8, R6 ;  /* 0x0000000811047c24 */ /* 0x000fe4000f8e0206 */
[----:B------:R-:W-:-:S03]  /*1000*/  IMAD.HI.U32 R6, R7, R5, RZ ;  /* 0x0000000507067227 */ /* 0x000fc600078e00ff */
[----:B------:R-:W-:-:S05]  /*1010*/  IADD3.X R4, PT, PT, RZ, ~R4, RZ, P0, !PT ;  /* 0x80000004ff047210 */ /* 0x000fca00007fe4ff */
[----:B------:R-:W-:-:S04]  /*1020*/  IMAD.WIDE.U32 R6, P0, R7, R4, R6 ;  /* 0x0000000407067225 */ /* 0x000fc80007800006 */
[C---:B------:R-:W-:Y:S02]  /*1030*/  IMAD R16, R17.reuse, R4, RZ ;  /* 0x0000000411107224 */ /* 0x040fe400078e02ff */
[----:B------:R-:W-:-:S04]  /*1040*/  IMAD.HI.U32 R7, P1, R17, R5, R6 ;  /* 0x0000000511077227 */ /* 0x000fc80007820006 */
[----:B------:R-:W-:Y:S02]  /*1050*/  HFMA2 R5, -RZ, RZ, 0, 0 ;  /* 0x00000000ff057431 */ /* 0x000fe400000001ff */
[----:B------:R-:W-:Y:S01]  /*1060*/  IMAD.HI.U32 R4, R17, R4, RZ ;  /* 0x0000000411047227 */ /* 0x000fe200078e00ff */
[----:B------:R-:W-:-:S03]  /*1070*/  IADD3 R7, P2, PT, R16, R7, RZ ;  /* 0x0000000710077210 */ /* 0x000fc60007f5e0ff */
[----:B------:R-:W-:Y:S02]  /*1080*/  IMAD.X R17, R4, 0x1, R17, P0 ;  /* 0x0000000104117824 */ /* 0x000fe400000e0611 */
[----:B------:R-:W-:-:S03]  /*1090*/  IMAD.HI.U32 R4, R7, R8, RZ ;  /* 0x0000000807047227 */ /* 0x000fc600078e00ff */
[----:B------:R-:W-:Y:S01]  /*10a0*/  IADD3.X R17, PT, PT, RZ, RZ, R17, P2, P1 ;  /* 0x000000ffff117210 */ /* 0x000fe200017e2411 */
[----:B------:R-:W-:-:S04]  /*10b0*/  IMAD.WIDE.U32 R4, R7, R11, R4 ;  /* 0x0000000b07047225 */ /* 0x000fc800078e0004 */
[C---:B------:R-:W-:Y:S02]  /*10c0*/  IMAD R7, R17.reuse, R11, RZ ;  /* 0x0000000b11077224 */ /* 0x040fe400078e02ff */
[----:B------:R-:W-:-:S04]  /*10d0*/  IMAD.HI.U32 R4, P0, R17, R8, R4 ;  /* 0x0000000811047227 */ /* 0x000fc80007800004 */
[----:B------:R-:W-:Y:S01]  /*10e0*/  IMAD.HI.U32 R6, R17, R11, RZ ;  /* 0x0000000b11067227 */ /* 0x000fe200078e00ff */
[----:B------:R-:W-:-:S03]  /*10f0*/  IADD3 R7, P1, PT, R7, R4, RZ ;  /* 0x0000000407077210 */ /* 0x000fc60007f3e0ff */
[----:B------:R-:W-:Y:S02]  /*1100*/  IMAD.X R6, RZ, RZ, R6, P0 ;  /* 0x000000ffff067224 */ /* 0x000fe400000e0606 */
[----:B------:R-:W-:-:S03]  /*1110*/  IMAD.WIDE.U32 R4, R7, UR8, RZ ;  /* 0x0000000807047c25 */ /* 0x000fc6000f8e00ff */
[----:B------:R-:W-:Y:S01]  /*1120*/  IADD3.X R6, PT, PT, RZ, R6, RZ, P1, !PT ;  /* 0x00000006ff067210 */ /* 0x000fe20000ffe4ff */
[----:B------:R-:W-:Y:S01]  /*1130*/  IMAD R5, R7, UR9, R5 ;  /* 0x0000000907057c24 */ /* 0x000fe2000f8e0205 */
[----:B------:R-:W-:-:S03]  /*1140*/  IADD3 R19, P1, PT, -R4, R8, RZ ;  /* 0x0000000804137210 */ /* 0x000fc60007f3e1ff */
[----:B------:R-:W-:Y:S01]  /*1150*/  IMAD R4, R6, UR8, R5 ;  /* 0x0000000806047c24 */ /* 0x000fe2000f8e0205 */
[C---:B------:R-:W-:Y:S02]  /*1160*/  ISETP.GE.U32.AND P0, PT, R19.reuse, UR8, PT ;  /* 0x0000000813007c0c */ /* 0x040fe4000bf06070 */
[----:B------:R-:W-:Y:S01]  /*1170*/  IADD3 R16, P2, PT, R19, -UR8, RZ ;  /* 0x8000000813107c10 */ /* 0x000fe2000ff5e0ff */
[----:B------:R-:W-:Y:S01]  /*1180*/  IMAD.X R18, R11, 0x1, ~R4, P1 ;  /* 0x000000010b127824 */ /* 0x000fe200008e0e04 */
[----:B------:R-:W-:-:S04]  /*1190*/  IADD3 R4, P1, PT, R7, 0x1, RZ ;  /* 0x0000000107047810 */ /* 0x000fc80007f3e0ff */
[C---:B------:R-:W-:Y:S02]  /*11a0*/  ISETP.GE.U32.AND.EX P0, PT, R18.reuse, UR9, PT, P0 ;  /* 0x0000000912007c0c */ /* 0x040fe4000bf06100 */
[----:B------:R-:W-:Y:S02]  /*11b0*/  IADD3.X R17, PT, PT, R18, ~UR9, RZ, P2, !PT ;  /* 0x8000000912117c10 */ /* 0x000fe400097fe4ff */
[----:B------:R-:W-:Y:S02]  /*11c0*/  IADD3.X R5, PT, PT, RZ, R6, RZ, P1, !PT ;  /* 0x00000006ff057210 */ /* 0x000fe40000ffe4ff */
[----:B------:R-:W-:Y:S02]  /*11d0*/  SEL R7, R4, R7, P0 ;  /* 0x0000000704077207 */ /* 0x000fe40000000000 */
[----:B------:R-:W-:Y:S02]  /*11e0*/  SEL R16, R16, R19, P0 ;  /* 0x0000001310107207 */ /* 0x000fe40000000000 */
[----:B------:R-:W-:-:S02]  /*11f0*/  SEL R4, R17, R18, P0 ;  /* 0x0000001211047207 */ /* 0x000fc40000000000 */
[----:B------:R-:W-:Y:S01]  /*1200*/  SEL R6, R5, R6, P0 ;  /* 0x0000000605067207 */ /* 0x000fe20000000000 */
[----:B------:R-:W-:Y:S01]  /*1210*/  IMAD.MOV.U32 R5, RZ, RZ, 0x0 ;  /* 0x00000000ff057424 */ /* 0x000fe200078e00ff */
[----:B------:R-:W-:Y:S02]  /*1220*/  IADD3 R18, P2, PT, R7, 0x1, RZ ;  /* 0x0000000107127810 */ /* 0x000fe40007f5e0ff */
[----:B------:R-:W-:Y:S02]  /*1230*/  ISETP.GE.U32.AND P0, PT, R16, UR8, PT ;  /* 0x0000000810007c0c */ /* 0x000fe4000bf06070 */
[----:B------:R-:W-:Y:S01]  /*1240*/  ISETP.NE.U32.AND P1, PT, RZ, UR8, PT ;  /* 0x00000008ff007c0c */ /* 0x000fe2000bf25070 */
[----:B------:R-:W-:Y:S01]  /*1250*/  IMAD.X R19, RZ, RZ, R6, P2 ;  /* 0x000000ffff137224 */ /* 0x000fe200010e0606 */
[----:B------:R-:W-:Y:S02]  /*1260*/  ISETP.GE.U32.AND.EX P0, PT, R4, UR9, PT, P0 ;  /* 0x0000000904007c0c */ /* 0x000fe4000bf06100 */
[----:B------:R-:W-:-:S02]  /*1270*/  MOV R4, R14 ;  /* 0x0000000e00047202 */ /* 0x000fc40000000f00 */
[----:B------:R-:W-:Y:S02]  /*1280*/  ISETP.NE.AND.EX P1, PT, RZ, UR9, PT, P1 ;  /* 0x00000009ff007c0c */ /* 0x000fe4000bf25310 */
[----:B------:R-:W-:Y:S02]  /*1290*/  SEL R18, R18, R7, P0 ;  /* 0x0000000712127207 */ /* 0x000fe40000000000 */
[----:B------:R-:W-:Y:S02]  /*12a0*/  SEL R19, R19, R6, P0 ;  /* 0x0000000613137207 */ /* 0x000fe40000000000 */
[----:B------:R-:W-:Y:S02]  /*12b0*/  SEL R18, R18, 0xffffffff, P1 ;  /* 0xffffffff12127807 */ /* 0x000fe40000800000 */
[----:B------:R-:W-:Y:S01]  /*12c0*/  SEL R19, R19, 0xffffffff, P1 ;  /* 0xffffffff13137807 */ /* 0x000fe20000800000 */
[----:B------:R-:W-:Y:S06]  /*12d0*/  RET.REL.NODEC R4 `(_Z16prodReduceKernelPKfPfmmmimPKm) ;  /* 0xffffffec04487950 */ /* 0x000fec0003c3ffff */
        .weak           $__internal_1_$__cuda_sm20_rem_u64
        .type           $__internal_1_$__cuda_sm20_rem_u64,@function
        .size           $__internal_1_$__cuda_sm20_rem_u64,(.L_x_17 - $__internal_1_$__cuda_sm20_rem_u64)
$__internal_1_$__cuda_sm20_rem_u64:
[----:B------:R-:W0:Y:S01]  /*12e0*/  LDCU.64 UR12, c[0x0][0x398] ;  /* 0x00007300ff0c77ac */ /* 0x000e220008000a00 */
[----:B------:R-:W1:Y:S01]  /*12f0*/  LDC.64 R4, c[0x0][0x398] ;  /* 0x0000e600ff047b82 */ /* 0x000e620000000a00 */
[----:B0-----:R-:W0:Y:S08]  /*1300*/  I2F.U64.RP R20, UR12 ;  /* 0x0000000c00147d12 */ /* 0x001e300008309000 */
[----:B0-----:R-:W0:Y:S02]  /*1310*/  MUFU.RCP R20, R20 ;  /* 0x0000001400147308 */ /* 0x001e240000001000 */
[----:B0-----:R-:W-:-:S06]  /*1320*/  IADD3 R6, PT, PT, R20, 0x1ffffffe, RZ ;  /* 0x1ffffffe14067810 */ /* 0x001fcc0007ffe0ff */
[----:B------:R-:W1:Y:S02]  /*1330*/  F2I.U64.TRUNC R6, R6 ;  /* 0x0000000600067311 */ /* 0x000e64000020d800 */
[----:B-1----:R-:W-:-:S04]  /*1340*/  IMAD.WIDE.U32 R16, R6, R4, RZ ;  /* 0x0000000406107225 */ /* 0x002fc800078e00ff */
[----:B------:R-:W-:Y:S01]  /*1350*/  IMAD R17, R6, R5, R17 ;  /* 0x0000000506117224 */ /* 0x000fe200078e0211 */
[----:B------:R-:W-:-:S03]  /*1360*/  IADD3 R21, P0, PT, RZ, -R16, RZ ;  /* 0x80000010ff157210 */ /* 0x000fc60007f1e0ff */
[----:B------:R-:W-:Y:S02]  /*1370*/  IMAD R17, R7, R4, R17 ;  /* 0x0000000407117224 */ /* 0x000fe400078e0211 */
[----:B------:R-:W-:-:S04]  /*1380*/  IMAD.HI.U32 R16, R6, R21, RZ ;  /* 0x0000001506107227 */ /* 0x000fc800078e00ff */
[----:B------:R-:W-:Y:S01]  /*1390*/  IMAD.X R23, RZ, RZ, ~R17, P0 ;  /* 0x000000ffff177224 */ /* 0x000fe200000e0e11 */
[----:B------:R-:W-:-:S03]  /*13a0*/  MOV R17, R6 ;  /* 0x0000000600117202 */ /* 0x000fc60000000f00 */
[-C--:B------:R-:W-:Y:S02]  /*13b0*/  IMAD R25, R7, R23.reuse, RZ ;  /* 0x0000001707197224 */ /* 0x080fe400078e02ff */
[----:B------:R-:W-:-:S04]  /*13c0*/  IMAD.WIDE.U32 R16, P0, R6, R23, R16 ;  /* 0x0000001706107225 */ /* 0x000fc80007800010 */
[----:B------:R-:W-:-:S04]  /*13d0*/  IMAD.HI.U32 R16, P1, R7, R21, R16 ;  /* 0x0000001507107227 */ /* 0x000fc80007820010 */
[----:B------:R-:W-:Y:S01]  /*13e0*/  IMAD.HI.U32 R21, R7, R23, RZ ;  /* 0x0000001707157227 */ /* 0x000fe200078e00ff */
[----:B------:R-:W-:-:S03]  /*13f0*/  IADD3 R17, P2, PT, R25, R16, RZ ;  /* 0x0000001019117210 */ /* 0x000fc60007f5e0ff */
[----:B------:R-:W-:Y:S02]  /*1400*/  IMAD.X R21, R21, 0x1, R7, P0 ;  /* 0x0000000115157824 */ /* 0x000fe400000e0607 */
[----:B------:R-:W-:-:S03]  /*1410*/  IMAD.WIDE.U32 R6, R17, R4, RZ ;  /* 0x0000000411067225 */ /* 0x000fc600078e00ff */
[----:B------:R-:W-:Y:S01]  /*1420*/  IADD3.X R21, PT, PT, RZ, RZ, R21, P2, P1 ;  /* 0x000000ffff157210 */ /* 0x000fe200017e2415 */
[----:B------:R-:W-:Y:S01]  /*1430*/  IMAD R7, R17, R5, R7 ;  /* 0x0000000511077224 */ /* 0x000fe200078e0207 */
[----:B------:R-:W-:-:S03]  /*1440*/  IADD3 R23, P0, PT, RZ, -R6, RZ ;  /* 0x80000006ff177210 */ /* 0x000fc60007f1e0ff */
[----:B------:R-:W-:Y:S02]  /*1450*/  IMAD R7, R21, R4, R7 ;  /* 0x0000000415077224 */ /* 0x000fe400078e0207 */
[----:B------:R-:W-:-:S03]  /*1460*/  IMAD.HI.U32 R16, R17, R23, RZ ;  /* 0x0000001711107227 */ /* 0x000fc600078e00ff */
[----:B------:R-:W-:Y:S01]  /*1470*/  IADD3.X R6, PT, PT, RZ, ~R7, RZ, P0, !PT ;  /* 0x80000007ff067210 */ /* 0x000fe200007fe4ff */
[----:B------:R-:W-:-:S04]  /*1480*/  HFMA2 R7, -RZ, RZ, 0, 0 ;  /* 0x00000000ff077431 */ /* 0x000fc800000001ff */
[----:B------:R-:W-:-:S04]  /*1490*/  IMAD.WIDE.U32 R16, P0, R17, R6, R16 ;  /* 0x0000000611107225 */ /* 0x000fc80007800010 */
[C---:B------:R-:W-:Y:S02]  /*14a0*/  IMAD R20, R21.reuse, R6, RZ ;  /* 0x0000000615147224 */ /* 0x040fe400078e02ff */
[----:B------:R-:W-:-:S04]  /*14b0*/  IMAD.HI.U32 R17, P1, R21, R23, R16 ;  /* 0x0000001715117227 */ /* 0x000fc80007820010 */
        /* <DEDUP_REMOVED lines=11> */
[----:B------:R-:W-:-:S03]  /*1570*/  IMAD.WIDE.U32 R6, R17, R4, RZ ;  /* 0x0000000411067225 */ /* 0x000fc600078e00ff */
[----:B------:R-:W-:Y:S01]  /*1580*/  IADD3.X R21, PT, PT, RZ, R16, RZ, P1, !PT ;  /* 0x00000010ff157210 */ /* 0x000fe20000ffe4ff */
[----:B------:R-:W-:Y:S01]  /*1590*/  IMAD R17, R17, R5, R7 ;  /* 0x0000000511117224 */ /* 0x000fe200078e0207 */
[----:B------:R-:W-:-:S03]  /*15a0*/  IADD3 R7, P1, PT, -R6, R14, RZ ;  /* 0x0000000e06077210 */ /* 0x000fc60007f3e1ff */
[-C--:B------:R-:W-:Y:S01]  /*15b0*/  IMAD R6, R21, R4.reuse, R17 ;  /* 0x0000000415067224 */ /* 0x080fe200078e0211 */
[----:B------:R-:W-:-:S03]  /*15c0*/  ISETP.GE.U32.AND P0, PT, R7, R4, PT ;  /* 0x000000040700720c */ /* 0x000fc60003f06070 */
[----:B------:R-:W-:Y:S01]  /*15d0*/  IMAD.X R6, R19, 0x1, ~R6, P1 ;  /* 0x0000000113067824 */ /* 0x000fe200008e0e06 */
[----:B------:R-:W-:Y:S02]  /*15e0*/  IADD3 R17, P1, PT, R7, -R4, RZ ;  /* 0x8000000407117210 */ /* 0x000fe40007f3e0ff */
[----:B------:R-:W-:Y:S02]  /*15f0*/  MOV R19, 0x0 ;  /* 0x0000000000137802 */ /* 0x000fe40000000f00 */
[CC--:B------:R-:W-:Y:S02]  /*1600*/  ISETP.GE.U32.AND.EX P0, PT, R6.reuse, R5.reuse, PT, P0 ;  /* 0x000000050600720c */ /* 0x0c0fe40003f06100 */
[----:B------:R-:W-:Y:S02]  /*1610*/  IADD3.X R14, PT, PT, R6, ~R5, RZ, P1, !PT ;  /* 0x80000005060e7210 */ /* 0x000fe40000ffe4ff */
[----:B------:R-:W-:Y:S02]  /*1620*/  SEL R17, R17, R7, P0 ;  /* 0x0000000711117207 */ /* 0x000fe40000000000 */
[----:B------:R-:W-:-:S02]  /*1630*/  SEL R14, R14, R6, P0 ;  /* 0x000000060e0e7207 */ /* 0x000fc40000000000 */
[CC--:B------:R-:W-:Y:S02]  /*1640*/  IADD3 R6, P2, PT, R17.reuse, -R4.reuse, RZ ;  /* 0x8000000411067210 */ /* 0x0c0fe40007f5e0ff */
[----:B------:R-:W-:Y:S02]  /*1650*/  ISETP.GE.U32.AND P0, PT, R17, R4, PT ;  /* 0x000000041100720c */ /* 0x000fe40003f06070 */
[----:B------:R-:W-:Y:S01]  /*1660*/  ISETP.NE.U32.AND P1, PT, R4, RZ, PT ;  /* 0x000000ff0400720c */ /* 0x000fe20003f25070 */
[C---:B------:R-:W-:Y:S01]  /*1670*/  IMAD.X R7, R14.reuse, 0x1, ~R5, P2 ;  /* 0x000000010e077824 */ /* 0x040fe200010e0e05 */
[----:B------:R-:W-:Y:S02]  /*1680*/  ISETP.GE.U32.AND.EX P0, PT, R14, R5, PT, P0 ;  /* 0x000000050e00720c */ /* 0x000fe40003f06100 */
[----:B------:R-:W-:Y:S02]  /*1690*/  ISETP.NE.AND.EX P1, PT, R5, RZ, PT, P1 ;  /* 0x000000ff0500720c */ /* 0x000fe40003f25310 */
[----:B------:R-:W-:-:S02]  /*16a0*/  SEL R4, R6, R17, P0 ;  /* 0x0000001106047207 */ /* 0x000fc40000000000 */
[----:B------:R-:W-:Y:S02]  /*16b0*/  SEL R5, R7, R14, P0 ;  /* 0x0000000e07057207 */ /* 0x000fe40000000000 */
[----:B------:R-:W-:Y:S02]  /*16c0*/  SEL R4, R4, 0xffffffff, P1 ;  /* 0xffffffff04047807 */ /* 0x000fe40000800000 */
[----:B------:R-:W-:Y:S01]  /*16d0*/  SEL R5, R5, 0xffffffff, P1 ;  /* 0xffffffff05057807 */ /* 0x000fe20000800000 */
[----:B------:R-:W-:Y:S06]  /*16e0*/  RET.REL.NODEC R18 `(_Z16prodReduceKernelPKfPfmmmimPKm) ;  /* 0xffffffe812447950 */ /* 0x000fec0003c3ffff */
.L_x_15:
[----:B------:R-:W-:-:S00]  /*16f0*/  BRA `(.L_x_15) ;  /* 0xfffffffc00fc7947 */ /* 0x000fc0000383ffff */
[----:B------:R-:W-:-:S00]  /*1700*/  NOP ;  /* 0x0000000000007918 */ /* 0x000fc00000000000 */
[----:B------:R-:W-:-:S00]  /*1710*/  NOP ;  /* 0x0000000000007918 */ /* 0x000fc00000000000 */
[----:B------:R-:W-:-:S00]  /*1720*/  NOP ;  /* 0x0000000000007918 */ /* 0x000fc00000000000 */
[----:B------:R-:W-:-:S00]  /*1730*/  NOP ;  /* 0x0000000000007918 */ /* 0x000fc00000000000 */
[----:B------:R-:W-:-:S00]  /*1740*/  NOP ;  /* 0x0000000000007918 */ /* 0x000fc00000000000 */
[----:B------:R-:W-:-:S00]  /*1750*/  NOP ;  /* 0x0000000000007918 */ /* 0x000fc00000000000 */
[----:B------:R-:W-:-:S00]  /*1760*/  NOP ;  /* 0x0000000000007918 */ /* 0x000fc00000000000 */
[----:B------:R-:W-:-:S00]  /*1770*/  NOP ;  /* 0x0000000000007918 */ /* 0x000fc00000000000 */
.L_x_17:


//--------------------- .nv.shared._Z16prodReduceKernelPKfPfmmmimPKm --------------------------
	.section	.nv.shared._Z16prodReduceKernelPKfPfmmmimPKm,"aw",@nobits
	.sectionflags	@""
	.align	16
	.zero		1024


//--------------------- .nv.shared.reserved.0     --------------------------
	.section	.nv.shared.reserved.0,"aw",@nobits
	.weak		__nv_reservedSMEM_offset_0_alias
	.size		__nv_reservedSMEM_offset_0_alias, 0, 64
	.other		__nv_reservedSMEM_offset_0_alias,@"STO_CUDA_RESERVED_SHARED STV_DEFAULT"
__nv_reservedSMEM_offset_0_alias:
	.zero		0
	.zero		64


//--------------------- .nv.constant0._Z16prodReduceKernelPKfPfmmmimPKm --------------------------
	.section	.nv.constant0._Z16prodReduceKernelPKfPfmmmimPKm,"a",@progbits
	.sectionflags	@""
	.align	4
.nv.constant0._Z16prodReduceKernelPKfPfmmmimPKm:
	.zero		960


//--------------------- SYMBOLS --------------------------

	.type		.nv.reservedSmem.offset0,@object
	.size		.nv.reservedSmem.offset0,0x4
	.type		.nv.reservedSmem.cap,@object
	.size		.nv.reservedSmem.cap,0x4
